//
// Generated by NVIDIA NVVM Compiler
//
// Compiler Build ID: CL-36424714
// Cuda compilation tools, release 13.0, V13.0.88
// Based on NVVM 20.0.0
//

.version 9.0
.target sm_100
.address_size 64

	// .globl	_Z14prepare_pointsP5pointPj

.visible .entry _Z14prepare_pointsP5pointPj(
	.param .u64 .ptr .align 1 _Z14prepare_pointsP5pointPj_param_0,
	.param .u64 .ptr .align 1 _Z14prepare_pointsP5pointPj_param_1
)
{
	.reg .b32 	%r<19>;
	.reg .b32 	%f<7>;
	.reg .b64 	%rd<9>;

	ld.param.u64 	%rd1, [_Z14prepare_pointsP5pointPj_param_0];
	ld.param.u64 	%rd2, [_Z14prepare_pointsP5pointPj_param_1];
	cvta.to.global.u64 	%rd3, %rd1;
	cvta.to.global.u64 	%rd4, %rd2;
	mov.u32 	%r1, %ctaid.x;
	mov.u32 	%r2, %ntid.x;
	mov.u32 	%r3, %tid.x;
	mad.lo.s32 	%r4, %r1, %r2, %r3;
	mul.wide.s32 	%rd5, %r4, 4;
	add.s64 	%rd6, %rd4, %rd5;
	ld.global.u32 	%r5, [%rd6];
	shl.b32 	%r6, %r5, 13;
	xor.b32  	%r7, %r6, %r5;
	shr.u32 	%r8, %r7, 17;
	xor.b32  	%r9, %r8, %r7;
	shl.b32 	%r10, %r9, 5;
	xor.b32  	%r11, %r10, %r9;
	st.global.u32 	[%rd6], %r11;
	cvt.rn.f32.u32 	%f1, %r11;
	mul.f32 	%f2, %f1, 0f2F800000;
	div.rn.f32 	%f3, %f2, 0f41200000;
	mul.wide.s32 	%rd7, %r4, 8;
	add.s64 	%rd8, %rd3, %rd7;
	st.global.f32 	[%rd8], %f3;
	ld.global.u32 	%r12, [%rd6];
	shl.b32 	%r13, %r12, 13;
	xor.b32  	%r14, %r13, %r12;
	shr.u32 	%r15, %r14, 17;
	xor.b32  	%r16, %r15, %r14;
	shl.b32 	%r17, %r16, 5;
	xor.b32  	%r18, %r17, %r16;
	st.global.u32 	[%rd6], %r18;
	cvt.rn.f32.u32 	%f4, %r18;
	mul.f32 	%f5, %f4, 0f2F800000;
	div.rn.f32 	%f6, %f5, 0f41200000;
	st.global.f32 	[%rd8+4], %f6;
	ret;

}
	// .globl	_Z11BifurcationP5pointPif
.visible .entry _Z11BifurcationP5pointPif(
	.param .u64 .ptr .align 1 _Z11BifurcationP5pointPif_param_0,
	.param .u64 .ptr .align 1 _Z11BifurcationP5pointPif_param_1,
	.param .f32 _Z11BifurcationP5pointPif_param_2
)
{
	.reg .pred 	%p<2>;
	.reg .b32 	%r<55>;
	.reg .b32 	%f<53>;
	.reg .b64 	%rd<10>;
	.reg .b64 	%fd<6>;

	ld.param.u64 	%rd3, [_Z11BifurcationP5pointPif_param_0];
	ld.param.u64 	%rd4, [_Z11BifurcationP5pointPif_param_1];
	cvta.to.global.u64 	%rd5, %rd4;
	cvta.to.global.u64 	%rd6, %rd3;
	mov.u32 	%r11, %ctaid.x;
	mov.u32 	%r12, %ntid.x;
	mov.u32 	%r13, %tid.x;
	mad.lo.s32 	%r14, %r11, %r12, %r13;
	mul.wide.s32 	%rd7, %r14, 8;
	add.s64 	%rd1, %rd6, %rd7;
	ld.global.f32 	%f2, [%rd1];
	cvt.rzi.s32.f32 	%r1, %f2;
	ld.global.f32 	%f3, [%rd1+4];
	cvt.rzi.s32.f32 	%r2, %f3;
	cvt.rn.f64.s32 	%fd1, %r2;
	cvt.rn.f64.s32 	%fd2, %r1;
	fma.rn.f64 	%fd3, %fd1, 0d3FE0000000000000, %fd2;
	cvt.rzi.s32.f64 	%r15, %fd3;
	cvt.rn.f32.s32 	%f1, %r15;
	st.global.f32 	[%rd1], %f1;
	shl.b32 	%r52, %r14, 12;
	add.s64 	%rd2, %rd5, 32;
	mov.b32 	%r53, 0;
	mov.u32 	%r54, %r53;
$L__BB1_1:
	mul.wide.s32 	%rd8, %r52, 4;
	add.s64 	%rd9, %rd2, %rd8;
	ld.global.u32 	%r16, [%rd9+-32];
	cvt.rn.f32.s32 	%f4, %r16;
	cvt.rn.f32.s32 	%f5, %r54;
	fma.rn.f32 	%f6, %f1, %f4, %f5;
	cvt.rzi.s32.f32 	%r17, %f6;
	ld.global.u32 	%r18, [%rd9+-28];
	cvt.rn.f32.s32 	%f7, %r18;
	cvt.rn.f32.s32 	%f8, %r17;
	fma.rn.f32 	%f9, %f1, %f7, %f8;
	cvt.rzi.s32.f32 	%r19, %f9;
	ld.global.u32 	%r20, [%rd9+-24];
	cvt.rn.f32.s32 	%f10, %r20;
	cvt.rn.f32.s32 	%f11, %r19;
	fma.rn.f32 	%f12, %f1, %f10, %f11;
	cvt.rzi.s32.f32 	%r21, %f12;
	ld.global.u32 	%r22, [%rd9+-20];
	cvt.rn.f32.s32 	%f13, %r22;
	cvt.rn.f32.s32 	%f14, %r21;
	fma.rn.f32 	%f15, %f1, %f13, %f14;
	cvt.rzi.s32.f32 	%r23, %f15;
	ld.global.u32 	%r24, [%rd9+-16];
	cvt.rn.f32.s32 	%f16, %r24;
	cvt.rn.f32.s32 	%f17, %r23;
	fma.rn.f32 	%f18, %f1, %f16, %f17;
	cvt.rzi.s32.f32 	%r25, %f18;
	ld.global.u32 	%r26, [%rd9+-12];
	cvt.rn.f32.s32 	%f19, %r26;
	cvt.rn.f32.s32 	%f20, %r25;
	fma.rn.f32 	%f21, %f1, %f19, %f20;
	cvt.rzi.s32.f32 	%r27, %f21;
	ld.global.u32 	%r28, [%rd9+-8];
	cvt.rn.f32.s32 	%f22, %r28;
	cvt.rn.f32.s32 	%f23, %r27;
	fma.rn.f32 	%f24, %f1, %f22, %f23;
	cvt.rzi.s32.f32 	%r29, %f24;
	ld.global.u32 	%r30, [%rd9+-4];
	cvt.rn.f32.s32 	%f25, %r30;
	cvt.rn.f32.s32 	%f26, %r29;
	fma.rn.f32 	%f27, %f1, %f25, %f26;
	cvt.rzi.s32.f32 	%r31, %f27;
	ld.global.u32 	%r32, [%rd9];
	cvt.rn.f32.s32 	%f28, %r32;
	cvt.rn.f32.s32 	%f29, %r31;
	fma.rn.f32 	%f30, %f1, %f28, %f29;
	cvt.rzi.s32.f32 	%r33, %f30;
	ld.global.u32 	%r34, [%rd9+4];
	cvt.rn.f32.s32 	%f31, %r34;
	cvt.rn.f32.s32 	%f32, %r33;
	fma.rn.f32 	%f33, %f1, %f31, %f32;
	cvt.rzi.s32.f32 	%r35, %f33;
	ld.global.u32 	%r36, [%rd9+8];
	cvt.rn.f32.s32 	%f34, %r36;
	cvt.rn.f32.s32 	%f35, %r35;
	fma.rn.f32 	%f36, %f1, %f34, %f35;
	cvt.rzi.s32.f32 	%r37, %f36;
	ld.global.u32 	%r38, [%rd9+12];
	cvt.rn.f32.s32 	%f37, %r38;
	cvt.rn.f32.s32 	%f38, %r37;
	fma.rn.f32 	%f39, %f1, %f37, %f38;
	cvt.rzi.s32.f32 	%r39, %f39;
	ld.global.u32 	%r40, [%rd9+16];
	cvt.rn.f32.s32 	%f40, %r40;
	cvt.rn.f32.s32 	%f41, %r39;
	fma.rn.f32 	%f42, %f1, %f40, %f41;
	cvt.rzi.s32.f32 	%r41, %f42;
	ld.global.u32 	%r42, [%rd9+20];
	cvt.rn.f32.s32 	%f43, %r42;
	cvt.rn.f32.s32 	%f44, %r41;
	fma.rn.f32 	%f45, %f1, %f43, %f44;
	cvt.rzi.s32.f32 	%r43, %f45;
	ld.global.u32 	%r44, [%rd9+24];
	cvt.rn.f32.s32 	%f46, %r44;
	cvt.rn.f32.s32 	%f47, %r43;
	fma.rn.f32 	%f48, %f1, %f46, %f47;
	cvt.rzi.s32.f32 	%r45, %f48;
	ld.global.u32 	%r46, [%rd9+28];
	cvt.rn.f32.s32 	%f49, %r46;
	cvt.rn.f32.s32 	%f50, %r45;
	fma.rn.f32 	%f51, %f1, %f49, %f50;
	cvt.rzi.s32.f32 	%r54, %f51;
	add.s32 	%r53, %r53, 16;
	add.s32 	%r52, %r52, 16;
	setp.ne.s32 	%p1, %r53, 4096;
	@%p1 bra 	$L__BB1_1;
	cvt.rn.f64.s32 	%fd4, %r54;
	mul.f64 	%fd5, %fd4, 0d3FB999999999999A;
	cvt.rzi.s32.f64 	%r47, %fd5;
	mul.lo.s32 	%r48, %r1, %r1;
	mul.lo.s32 	%r49, %r48, %r1;
	sub.s32 	%r50, %r2, %r49;
	add.s32 	%r51, %r50, %r47;
	cvt.rn.f32.s32 	%f52, %r51;
	st.global.f32 	[%rd1+4], %f52;
	ret;

}


// ===== COMPILED SASS (sm_100) =====

	.target	sm_100

	.elftype	@"ET_EXEC"


//--------------------- .note.nv.tkinfo           --------------------------
	.section	.note.nv.tkinfo,"",@"SHT_NOTE"
	.sectionflags	@"SHF_NOTE_NV_TKINFO"
	.tkinfo
        /*0018*/ 	.word	0x00000002
        /*0030*/ 	.string	""
        /*0030*/ 	.string	"ptxas"
        /*0030*/ 	.string	"Cuda compilation tools, release 13.0, V13.0.88"
        /*0030*/ 	.string	"Build cuda_13.0.r13.0/compiler.36424714_0"
        /*0030*/ 	.string	"-arch sm_100 -m 64 "



//--------------------- .note.nv.cuinfo           --------------------------
	.section	.note.nv.cuinfo,"",@"SHT_NOTE"
	.sectionflags	@"SHF_NOTE_NV_CUINFO"
        /*0018*/ 	.short	0x0002
        /*001a*/ 	.short	0x0064
        /*001c*/ 	.short	0x0082
	.zero		2


//--------------------- .nv.info                  --------------------------
	.section	.nv.info,"",@"SHT_CUDA_INFO"
	.align	4


	//----- nvinfo : EIATTR_REGCOUNT
	.align		4
        /*0000*/ 	.byte	0x04, 0x2f
        /*0002*/ 	.short	(.L_1 - .L_0)
	.align		4
.L_0:
        /*0004*/ 	.word	index@(_Z14prepare_pointsP5pointPj)
        /*0008*/ 	.word	0x00000014


	//----- nvinfo : EIATTR_FRAME_SIZE
	.align		4
.L_1:
        /*000c*/ 	.byte	0x04, 0x11
        /*000e*/ 	.short	(.L_3 - .L_2)
	.align		4
.L_2:
        /*0010*/ 	.word	index@($__internal_0_$__cuda_sm3x_div_rn_noftz_f32_slowpath)
        /*0014*/ 	.word	0x00000000


	//----- nvinfo : EIATTR_FRAME_SIZE
	.align		4
.L_3:
        /*0018*/ 	.byte	0x04, 0x11
        /*001a*/ 	.short	(.L_5 - .L_4)
	.align		4
.L_4:
        /*001c*/ 	.word	index@(_Z14prepare_pointsP5pointPj)
        /*0020*/ 	.word	0x00000000


	//----- nvinfo : EIATTR_REGCOUNT
	.align		4
.L_5:
        /*0024*/ 	.byte	0x04, 0x2f
        /*0026*/ 	.short	(.L_7 - .L_6)
	.align		4
.L_6:
        /*0028*/ 	.word	index@(_Z11BifurcationP5pointPif)
        /*002c*/ 	.word	0x0000001f


	//----- nvinfo : EIATTR_FRAME_SIZE
	.align		4
.L_7:
        /*0030*/ 	.byte	0x04, 0x11
        /*0032*/ 	.short	(.L_9 - .L_8)
	.align		4
.L_8:
        /*0034*/ 	.word	index@(_Z11BifurcationP5pointPif)
        /*0038*/ 	.word	0x00000000


	//----- nvinfo : EIATTR_MIN_STACK_SIZE
	.align		4
.L_9:
        /*003c*/ 	.byte	0x04, 0x12
        /*003e*/ 	.short	(.L_11 - .L_10)
	.align		4
.L_10:
        /*0040*/ 	.word	index@(_Z11BifurcationP5pointPif)
        /*0044*/ 	.word	0x00000000


	//----- nvinfo : EIATTR_MIN_STACK_SIZE
	.align		4
.L_11:
        /*0048*/ 	.byte	0x04, 0x12
        /*004a*/ 	.short	(.L_13 - .L_12)
	.align		4
.L_12:
        /*004c*/ 	.word	index@(_Z14prepare_pointsP5pointPj)
        /*0050*/ 	.word	0x00000000
.L_13:


//--------------------- .nv.compat                --------------------------
	.section	.nv.compat,"",@"SHT_CUDA_COMPAT_INFO"
	.align	4
        /*0000*/ 	.byte	0x02, 0x09, 0x00, 0x00, 0x02, 0x02, 0x01, 0x00, 0x02, 0x05, 0x05, 0x00, 0x03, 0x07, 0x01, 0x01
        /*0010*/ 	.byte	0x02, 0x03, 0x00, 0x00, 0x02, 0x06, 0x01, 0x00, 0x04, 0x0b, 0x08, 0x00, 0x01, 0x00, 0x00, 0x00
        /*0020*/ 	.byte	0x00, 0x00, 0x00, 0x00


//--------------------- .nv.info._Z11BifurcationP5pointPif --------------------------
	.section	.nv.info._Z11BifurcationP5pointPif,"",@"SHT_CUDA_INFO"
	.sectionflags	@""
	.align	4


	//----- nvinfo : EIATTR_CUDA_API_VERSION
	.align		4
        /*0000*/ 	.byte	0x04, 0x37
        /*0002*/ 	.short	(.L_15 - .L_14)
.L_14:
        /*0004*/ 	.word	0x00000082


	//----- nvinfo : EIATTR_KPARAM_INFO
	.align		4
.L_15:
        /*0008*/ 	.byte	0x04, 0x17
        /*000a*/ 	.short	(.L_17 - .L_16)
.L_16:
        /*000c*/ 	.word	0x00000000
        /*0010*/ 	.short	0x0002
        /*0012*/ 	.short	0x0010
        /*0014*/ 	.byte	0x00, 0xf0, 0x11, 0x00


	//----- nvinfo : EIATTR_KPARAM_INFO
	.align		4
.L_17:
        /*0018*/ 	.byte	0x04, 0x17
        /*001a*/ 	.short	(.L_19 - .L_18)
.L_18:
        /*001c*/ 	.word	0x00000000
        /*0020*/ 	.short	0x0001
        /*0022*/ 	.short	0x0008
        /*0024*/ 	.byte	0x00, 0xf5, 0x21, 0x00


	//----- nvinfo : EIATTR_KPARAM_INFO
	.align		4
.L_19:
        /*0028*/ 	.byte	0x04, 0x17
        /*002a*/ 	.short	(.L_21 - .L_20)
.L_20:
        /*002c*/ 	.word	0x00000000
        /*0030*/ 	.short	0x0000
        /*0032*/ 	.short	0x0000
        /*0034*/ 	.byte	0x00, 0xf5, 0x21, 0x00


	//----- nvinfo : EIATTR_SPARSE_MMA_MASK
	.align		4
.L_21:
        /*0038*/ 	.byte	0x03, 0x50
        /*003a*/ 	.short	0x0000


	//----- nvinfo : EIATTR_MAXREG_COUNT
	.align		4
        /*003c*/ 	.byte	0x03, 0x1b
        /*003e*/ 	.short	0x00ff


	//----- nvinfo : EIATTR_MERCURY_ISA_VERSION
	.align		4
        /*0040*/ 	.byte	0x03, 0x5f
        /*0042*/ 	.short	0x0101


	//----- nvinfo : EIATTR_VRC_CTA_INIT_COUNT
	.align		4
        /*0044*/ 	.byte	0x02, 0x4a
	.zero		1
	.zero		1


	//----- nvinfo : EIATTR_EXIT_INSTR_OFFSETS
	.align		4
        /*0048*/ 	.byte	0x04, 0x1c
        /*004a*/ 	.short	(.L_23 - .L_22)


	//   ....[0]....
.L_22:
        /*004c*/ 	.word	0x000007a0


	//----- nvinfo : EIATTR_CBANK_PARAM_SIZE
	.align		4
.L_23:
        /*0050*/ 	.byte	0x03, 0x19
        /*0052*/ 	.short	0x0014


	//----- nvinfo : EIATTR_PARAM_CBANK
	.align		4
        /*0054*/ 	.byte	0x04, 0x0a
        /*0056*/ 	.short	(.L_25 - .L_24)
	.align		4
.L_24:
        /*0058*/ 	.word	index@(.nv.constant0._Z11BifurcationP5pointPif)
        /*005c*/ 	.short	0x0380
        /*005e*/ 	.short	0x0014


	//----- nvinfo : EIATTR_SW_WAR
	.align		4
.L_25:
        /*0060*/ 	.byte	0x04, 0x36
        /*0062*/ 	.short	(.L_27 - .L_26)
.L_26:
        /*0064*/ 	.word	0x00000008
.L_27:


//--------------------- .nv.info._Z14prepare_pointsP5pointPj --------------------------
	.section	.nv.info._Z14prepare_pointsP5pointPj,"",@"SHT_CUDA_INFO"
	.sectionflags	@""
	.align	4


	//----- nvinfo : EIATTR_CUDA_API_VERSION
	.align		4
        /*0000*/ 	.byte	0x04, 0x37
        /*0002*/ 	.short	(.L_29 - .L_28)
.L_28:
        /*0004*/ 	.word	0x00000082


	//----- nvinfo : EIATTR_KPARAM_INFO
	.align		4
.L_29:
        /*0008*/ 	.byte	0x04, 0x17
        /*000a*/ 	.short	(.L_31 - .L_30)
.L_30:
        /*000c*/ 	.word	0x00000000
        /*0010*/ 	.short	0x0001
        /*0012*/ 	.short	0x0008
        /*0014*/ 	.byte	0x00, 0xf5, 0x21, 0x00


	//----- nvinfo : EIATTR_KPARAM_INFO
	.align		4
.L_31:
        /*0018*/ 	.byte	0x04, 0x17
        /*001a*/ 	.short	(.L_33 - .L_32)
.L_32:
        /*001c*/ 	.word	0x00000000
        /*0020*/ 	.short	0x0000
        /*0022*/ 	.short	0x0000
        /*0024*/ 	.byte	0x00, 0xf5, 0x21, 0x00


	//----- nvinfo : EIATTR_SPARSE_MMA_MASK
	.align		4
.L_33:
        /*0028*/ 	.byte	0x03, 0x50
        /*002a*/ 	.short	0x0000


	//----- nvinfo : EIATTR_MAXREG_COUNT
	.align		4
        /*002c*/ 	.byte	0x03, 0x1b
        /*002e*/ 	.short	0x00ff


	//----- nvinfo : EIATTR_MERCURY_ISA_VERSION
	.align		4
        /*0030*/ 	.byte	0x03, 0x5f
        /*0032*/ 	.short	0x0101


	//----- nvinfo : EIATTR_VRC_CTA_INIT_COUNT
	.align		4
        /*0034*/ 	.byte	0x02, 0x4a
	.zero		1
	.zero		1


	//----- nvinfo : EIATTR_EXIT_INSTR_OFFSETS
	.align		4
        /*0038*/ 	.byte	0x04, 0x1c
        /*003a*/ 	.short	(.L_35 - .L_34)


	//   ....[0]....
.L_34:
        /*003c*/ 	.word	0x000003d0


	//----- nvinfo : EIATTR_CRS_STACK_SIZE
	.align		4
.L_35:
        /*0040*/ 	.byte	0x04, 0x1e
        /*0042*/ 	.short	(.L_37 - .L_36)
.L_36:
        /*0044*/ 	.word	0x00000000


	//----- nvinfo : EIATTR_CBANK_PARAM_SIZE
	.align		4
.L_37:
        /*0048*/ 	.byte	0x03, 0x19
        /*004a*/ 	.short	0x0010


	//----- nvinfo : EIATTR_PARAM_CBANK
	.align		4
        /*004c*/ 	.byte	0x04, 0x0a
        /*004e*/ 	.short	(.L_39 - .L_38)
	.align		4
.L_38:
        /*0050*/ 	.word	index@(.nv.constant0._Z14prepare_pointsP5pointPj)
        /*0054*/ 	.short	0x0380
        /*0056*/ 	.short	0x0010


	//----- nvinfo : EIATTR_SW_WAR
	.align		4
.L_39:
        /*0058*/ 	.byte	0x04, 0x36
        /*005a*/ 	.short	(.L_41 - .L_40)
.L_40:
        /*005c*/ 	.word	0x00000008
.L_41:


//--------------------- .nv.callgraph             --------------------------
	.section	.nv.callgraph,"",@"SHT_CUDA_CALLGRAPH"
	.align	4
	.sectionentsize	8
	.align		4
        /*0000*/ 	.word	0x00000000
	.align		4
        /*0004*/ 	.word	0xffffffff
	.align		4
        /*0008*/ 	.word	0x00000000
	.align		4
        /*000c*/ 	.word	0xfffffffe
	.align		4
        /*0010*/ 	.word	0x00000000
	.align		4
        /*0014*/ 	.word	0xfffffffd
	.align		4
        /*0018*/ 	.word	0x00000000
	.align		4
        /*001c*/ 	.word	0xfffffffc


//--------------------- .text._Z11BifurcationP5pointPif --------------------------
	.section	.text._Z11BifurcationP5pointPif,"ax",@progbits
	.align	128
        .global         _Z11BifurcationP5pointPif
        .type           _Z11BifurcationP5pointPif,@function
        .size           _Z11BifurcationP5pointPif,(.L_x_19 - _Z11BifurcationP5pointPif)
        .other          _Z11BifurcationP5pointPif,@"STO_CUDA_ENTRY STV_DEFAULT"
_Z11BifurcationP5pointPif:
.text._Z11BifurcationP5pointPif:
[----:B------:R-:W-:Y:S01]  /*0000*/  LDC R1, c[0x0][0x37c] ;  /* 0x0000df00ff017b82 */ /* 0x000fe20000000800 */
[----:B------:R-:W0:Y:S07]  /*0010*/  S2R R0, SR_TID.X ;  /* 0x0000000000007919 */ /* 0x000e2e0000002100 */
[----:B------:R-:W0:Y:S01]  /*0020*/  S2UR UR4, SR_CTAID.X ;  /* 0x00000000000479c3 */ /* 0x000e220000002500 */
[----:B------:R-:W1:Y:S01]  /*0030*/  LDCU.64 UR8, c[0x0][0x358] ;  /* 0x00006b00ff0877ac */ /* 0x000e620008000a00 */
[----:B------:R-:W2:Y:S06]  /*0040*/  LDCU.64 UR6, c[0x0][0x388] ;  /* 0x00007100ff0677ac */ /* 0x000eac0008000a00 */
[----:B------:R-:W0:Y:S08]  /*0050*/  LDC R11, c[0x0][0x360] ;  /* 0x0000d800ff0b7b82 */ /* 0x000e300000000800 */
[----:B------:R-:W3:Y:S01]  /*0060*/  LDC.64 R2, c[0x0][0x380] ;  /* 0x0000e000ff027b82 */ /* 0x000ee20000000a00 */
[----:B0-----:R-:W-:-:S04]  /*0070*/  IMAD R11, R11, UR4, R0 ;  /* 0x000000040b0b7c24 */ /* 0x001fc8000f8e0200 */
[----:B---3--:R-:W-:-:S05]  /*0080*/  IMAD.WIDE R2, R11, 0x8, R2 ;  /* 0x000000080b027825 */ /* 0x008fca00078e0202 */
[----:B-1----:R-:W3:Y:S04]  /*0090*/  LDG.E R7, desc[UR8][R2.64] ;  /* 0x0000000802077981 */ /* 0x002ee8000c1e1900 */
[----:B------:R-:W4:Y:S01]  /*00a0*/  LDG.E R0, desc[UR8][R2.64+0x4] ;  /* 0x0000040802007981 */ /* 0x000f22000c1e1900 */
[----:B--2---:R-:W-:Y:S01]  /*00b0*/  UIADD3 UR5, UP0, UPT, UR6, 0x20, URZ ;  /* 0x0000002006057890 */ /* 0x004fe2000ff1e0ff */
[----:B------:R-:W-:Y:S01]  /*00c0*/  IMAD.MOV.U32 R20, RZ, RZ, RZ ;  /* 0x000000ffff147224 */ /* 0x000fe200078e00ff */
[----:B------:R-:W-:Y:S01]  /*00d0*/  UMOV UR4, URZ ;  /* 0x000000ff00047c82 */ /* 0x000fe20008000000 */
[----:B------:R-:W-:Y:S01]  /*00e0*/  IMAD.SHL.U32 R6, R11, 0x1000, RZ ;  /* 0x000010000b067824 */ /* 0x000fe200078e00ff */
[----:B------:R-:W-:Y:S01]  /*00f0*/  UIADD3.X UR6, UPT, UPT, URZ, UR7, URZ, UP0, !UPT ;  /* 0x00000007ff067290 */ /* 0x000fe200087fe4ff */
[----:B---3--:R-:W0:Y:S08]  /*0100*/  F2I.TRUNC.NTZ R7, R7 ;  /* 0x0000000700077305 */ /* 0x008e30000020f100 */
[----:B----4-:R-:W1:Y:S08]  /*0110*/  F2I.TRUNC.NTZ R0, R0 ;  /* 0x0000000000007305 */ /* 0x010e70000020f100 */
[----:B0-----:R-:W-:Y:S08]  /*0120*/  I2F.F64 R8, R7 ;  /* 0x0000000700087312 */ /* 0x001ff00000201c00 */
[----:B-1----:R-:W0:Y:S02]  /*0130*/  I2F.F64 R4, R0 ;  /* 0x0000000000047312 */ /* 0x002e240000201c00 */
[----:B0-----:R-:W-:-:S10]  /*0140*/  DFMA R4, R4, 0.5, R8 ;  /* 0x3fe000000404782b */ /* 0x001fd40000000008 */
[----:B------:R-:W0:Y:S02]  /*0150*/  F2I.F64.TRUNC R4, R4 ;  /* 0x0000000400047311 */ /* 0x000e24000030d100 */
[----:B0-----:R-:W-:-:S05]  /*0160*/  I2FP.F32.S32 R9, R4 ;  /* 0x0000000400097245 */ /* 0x001fca0000201400 */
[----:B------:R0:W-:Y:S02]  /*0170*/  STG.E desc[UR8][R2.64], R9 ;  /* 0x0000000902007986 */ /* 0x0001e4000c101908 */
.L_x_0:
[----:B------:R-:W-:Y:S02]  /*0180*/  IMAD.U32 R4, RZ, RZ, UR5 ;  /* 0x00000005ff047e24 */ /* 0x000fe4000f8e00ff */
[----:B------:R-:W-:Y:S02]  /*0190*/  IMAD.U32 R5, RZ, RZ, UR6 ;  /* 0x00000006ff057e24 */ /* 0x000fe4000f8e00ff */
[----:B------:R-:W-:-:S05]  /*01a0*/  IMAD.WIDE R4, R6, 0x4, R4 ;  /* 0x0000000406047825 */ /* 0x000fca00078e0204 */
[----:B--2---:R-:W2:Y:S04]  /*01b0*/  LDG.E R21, desc[UR8][R4.64+-0x20] ;  /* 0xffffe00804157981 */ /* 0x004ea8000c1e1900 */
[----:B------:R-:W3:Y:S04]  /*01c0*/  LDG.E R23, desc[UR8][R4.64+-0x1c] ;  /* 0xffffe40804177981 */ /* 0x000ee8000c1e1900 */
[----:B------:R-:W4:Y:S04]  /*01d0*/  LDG.E R19, desc[UR8][R4.64+-0x18] ;  /* 0xffffe80804137981 */ /* 0x000f28000c1e1900 */
[----:B-1----:R-:W5:Y:S04]  /*01e0*/  LDG.E R8, desc[UR8][R4.64+-0x14] ;  /* 0xffffec0804087981 */ /* 0x002f68000c1e1900 */
[----:B------:R-:W5:Y:S04]  /*01f0*/  LDG.E R18, desc[UR8][R4.64+-0x10] ;  /* 0xfffff00804127981 */ /* 0x000f68000c1e1900 */
[----:B------:R-:W5:Y:S04]  /*0200*/  LDG.E R17, desc[UR8][R4.64+-0xc] ;  /* 0xfffff40804117981 */ /* 0x000f68000c1e1900 */
[----:B------:R-:W5:Y:S04]  /*0210*/  LDG.E R16, desc[UR8][R4.64+-0x8] ;  /* 0xfffff80804107981 */ /* 0x000f68000c1e1900 */
[----:B------:R-:W5:Y:S04]  /*0220*/  LDG.E R15, desc[UR8][R4.64+-0x4] ;  /* 0xfffffc08040f7981 */ /* 0x000f68000c1e1900 */
[----:B------:R-:W5:Y:S04]  /*0230*/  LDG.E R14, desc[UR8][R4.64] ;  /* 0x00000008040e7981 */ /* 0x000f68000c1e1900 */
[----:B------:R-:W5:Y:S04]  /*0240*/  LDG.E R13, desc[UR8][R4.64+0x4] ;  /* 0x00000408040d7981 */ /* 0x000f68000c1e1900 */
[----:B------:R-:W5:Y:S04]  /*0250*/  LDG.E R12, desc[UR8][R4.64+0x8] ;  /* 0x00000808040c7981 */ /* 0x000f68000c1e1900 */
[----:B------:R-:W5:Y:S01]  /*0260*/  LDG.E R11, desc[UR8][R4.64+0xc] ;  /* 0x00000c08040b7981 */ /* 0x000f62000c1e1900 */
[----:B------:R-:W-:-:S03]  /*0270*/  I2FP.F32.S32 R22, R20 ;  /* 0x0000001400167245 */ /* 0x000fc60000201400 */
[----:B------:R-:W5:Y:S01]  /*0280*/  LDG.E R10, desc[UR8][R4.64+0x10] ;  /* 0x00001008040a7981 */ /* 0x000f62000c1e1900 */
[----:B--2---:R-:W-:-:S03]  /*0290*/  I2FP.F32.S32 R20, R21 ;  /* 0x0000001500147245 */ /* 0x004fc60000201400 */
[----:B------:R-:W2:Y:S02]  /*02a0*/  LDG.E R21, desc[UR8][R4.64+0x18] ;  /* 0x0000180804157981 */ /* 0x000ea4000c1e1900 */
[----:B------:R-:W-:Y:S01]  /*02b0*/  FFMA R22, R9, R20, R22 ;  /* 0x0000001409167223 */ /* 0x000fe20000000016 */
[----:B---3--:R-:W-:Y:S01]  /*02c0*/  I2FP.F32.S32 R24, R23 ;  /* 0x0000001700187245 */ /* 0x008fe20000201400 */
[----:B------:R-:W3:Y:S04]  /*02d0*/  LDG.E R20, desc[UR8][R4.64+0x14] ;  /* 0x0000140804147981 */ /* 0x000ee8000c1e1900 */
[----:B------:R-:W1:Y:S02]  /*02e0*/  F2I.TRUNC.NTZ R22, R22 ;  /* 0x0000001600167305 */ /* 0x000e64000020f100 */
[----:B-1----:R-:W-:-:S05]  /*02f0*/  I2FP.F32.S32 R26, R22 ;  /* 0x00000016001a7245 */ /* 0x002fca0000201400 */
[----:B------:R-:W-:-:S06]  /*0300*/  FFMA R24, R9, R24, R26 ;  /* 0x0000001809187223 */ /* 0x000fcc000000001a */
[----:B------:R-:W1:Y:S01]  /*0310*/  F2I.TRUNC.NTZ R24, R24 ;  /* 0x0000001800187305 */ /* 0x000e62000020f100 */
[----:B----4-:R-:W-:Y:S02]  /*0320*/  I2FP.F32.S32 R26, R19 ;  /* 0x00000013001a7245 */ /* 0x010fe40000201400 */
[----:B-----5:R-:W-:Y:S01]  /*0330*/  I2FP.F32.S32 R8, R8 ;  /* 0x0000000800087245 */ /* 0x020fe20000201400 */
[----:B------:R4:W5:Y:S01]  /*0340*/  LDG.E R19, desc[UR8][R4.64+0x1c] ;  /* 0x00001c0804137981 */ /* 0x000962000c1e1900 */
[----:B-1----:R-:W-:-:S05]  /*0350*/  I2FP.F32.S32 R28, R24 ;  /* 0x00000018001c7245 */ /* 0x002fca0000201400 */
[----:B------:R-:W-:-:S06]  /*0360*/  FFMA R26, R9, R26, R28 ;  /* 0x0000001a091a7223 */ /* 0x000fcc000000001c */
[----:B------:R-:W1:Y:S02]  /*0370*/  F2I.TRUNC.NTZ R26, R26 ;  /* 0x0000001a001a7305 */ /* 0x000e64000020f100 */
[----:B-1----:R-:W-:-:S05]  /*0380*/  I2FP.F32.S32 R22, R26 ;  /* 0x0000001a00167245 */ /* 0x002fca0000201400 */
[----:B------:R-:W-:-:S06]  /*0390*/  FFMA R8, R9, R8, R22 ;  /* 0x0000000809087223 */ /* 0x000fcc0000000016 */
[----:B------:R-:W1:Y:S01]  /*03a0*/  F2I.TRUNC.NTZ R8, R8 ;  /* 0x0000000800087305 */ /* 0x000e62000020f100 */
[----:B------:R-:W-:Y:S02]  /*03b0*/  I2FP.F32.S32 R18, R18 ;  /* 0x0000001200127245 */ /* 0x000fe40000201400 */
[----:B-1----:R-:W-:-:S05]  /*03c0*/  I2FP.F32.S32 R22, R8 ;  /* 0x0000000800167245 */ /* 0x002fca0000201400 */
[----:B------:R-:W-:-:S06]  /*03d0*/  FFMA R18, R9, R18, R22 ;  /* 0x0000001209127223 */ /* 0x000fcc0000000016 */
[----:B------:R-:W1:Y:S01]  /*03e0*/  F2I.TRUNC.NTZ R18, R18 ;  /* 0x0000001200127305 */ /* 0x000e62000020f100 */
[----:B------:R-:W-:Y:S02]  /*03f0*/  I2FP.F32.S32 R22, R17 ;  /* 0x0000001100167245 */ /* 0x000fe40000201400 */
[----:B-1----:R-:W-:-:S05]  /*0400*/  I2FP.F32.S32 R24, R18 ;  /* 0x0000001200187245 */ /* 0x002fca0000201400 */
[----:B------:R-:W-:-:S06]  /*0410*/  FFMA R22, R9, R22, R24 ;  /* 0x0000001609167223 */ /* 0x000fcc0000000018 */
[----:B------:R-:W4:Y:S01]  /*0420*/  F2I.TRUNC.NTZ R22, R22 ;  /* 0x0000001600167305 */ /* 0x000f22000020f100 */
[----:B------:R-:W-:Y:S02]  /*0430*/  I2FP.F32.S32 R16, R16 ;  /* 0x0000001000107245 */ /* 0x000fe40000201400 */
[----:B----4-:R-:W-:-:S05]  /*0440*/  I2FP.F32.S32 R4, R22 ;  /* 0x0000001600047245 */ /* 0x010fca0000201400 */
        /* <DEDUP_REMOVED lines=26> */
[----:B---3--:R-:W-:Y:S02]  /*05f0*/  I2FP.F32.S32 R20, R20 ;  /* 0x0000001400147245 */ /* 0x008fe40000201400 */
[----:B-1----:R-:W-:-:S05]  /*0600*/  I2FP.F32.S32 R12, R10 ;  /* 0x0000000a000c7245 */ /* 0x002fca0000201400 */
[----:B------:R-:W-:-:S06]  /*0610*/  FFMA R12, R9, R20, R12 ;  /* 0x00000014090c7223 */ /* 0x000fcc000000000c */
[----:B------:R-:W1:Y:S01]  /*0620*/  F2I.TRUNC.NTZ R12, R12 ;  /* 0x0000000c000c7305 */ /* 0x000e62000020f100 */
[----:B--2---:R-:W-:Y:S02]  /*0630*/  I2FP.F32.S32 R4, R21 ;  /* 0x0000001500047245 */ /* 0x004fe40000201400 */
[----:B-1----:R-:W-:-:S05]  /*0640*/  I2FP.F32.S32 R14, R12 ;  /* 0x0000000c000e7245 */ /* 0x002fca0000201400 */
[----:B------:R-:W-:-:S06]  /*0650*/  FFMA R4, R9, R4, R14 ;  /* 0x0000000409047223 */ /* 0x000fcc000000000e */
[----:B------:R-:W1:Y:S01]  /*0660*/  F2I.TRUNC.NTZ R4, R4 ;  /* 0x0000000400047305 */ /* 0x000e62000020f100 */
[----:B-----5:R-:W-:Y:S01]  /*0670*/  I2FP.F32.S32 R8, R19 ;  /* 0x0000001300087245 */ /* 0x020fe20000201400 */
[----:B------:R-:W-:Y:S01]  /*0680*/  UIADD3 UR4, UPT, UPT, UR4, 0x10, URZ ;  /* 0x0000001004047890 */ /* 0x000fe2000fffe0ff */
[----:B-1----:R-:W-:-:S05]  /*0690*/  I2FP.F32.S32 R14, R4 ;  /* 0x00000004000e7245 */ /* 0x002fca0000201400 */
[----:B------:R-:W-:Y:S01]  /*06a0*/  FFMA R8, R9, R8, R14 ;  /* 0x0000000809087223 */ /* 0x000fe2000000000e */
[----:B------:R-:W-:-:S03]  /*06b0*/  UISETP.NE.AND UP0, UPT, UR4, 0x1000, UPT ;  /* 0x000010000400788c */ /* 0x000fc6000bf05270 */
[----:B------:R1:W2:Y:S01]  /*06c0*/  F2I.TRUNC.NTZ R20, R8 ;  /* 0x0000000800147305 */ /* 0x0002a2000020f100 */
[----:B------:R-:W-:-:S05]  /*06d0*/  VIADD R6, R6, 0x10 ;  /* 0x0000001006067836 */ /* 0x000fca0000000000 */
[----:B------:R-:W-:Y:S05]  /*06e0*/  BRA.U UP0, `(.L_x_0) ;  /* 0xfffffff900a47547 */ /* 0x000fea000b83ffff */
[----:B--2---:R-:W2:Y:S01]  /*06f0*/  I2F.F64 R4, R20 ;  /* 0x0000001400047312 */ /* 0x004ea20000201c00 */
[----:B------:R-:W-:Y:S01]  /*0700*/  UMOV UR4, 0x9999999a ;  /* 0x9999999a00047882 */ /* 0x000fe20000000000 */
[----:B------:R-:W-:Y:S01]  /*0710*/  UMOV UR5, 0x3fb99999 ;  /* 0x3fb9999900057882 */ /* 0x000fe20000000000 */
[----:B------:R-:W-:-:S04]  /*0720*/  IMAD.MOV R6, RZ, RZ, -R7 ;  /* 0x000000ffff067224 */ /* 0x000fc800078e0a07 */
[----:B------:R-:W-:-:S04]  /*0730*/  IMAD R6, R6, R7, RZ ;  /* 0x0000000706067224 */ /* 0x000fc800078e02ff */
[----:B------:R-:W-:Y:S01]  /*0740*/  IMAD R7, R7, R6, R0 ;  /* 0x0000000607077224 */ /* 0x000fe200078e0200 */
[----:B--2---:R-:W-:-:S10]  /*0750*/  DMUL R4, R4, UR4 ;  /* 0x0000000404047c28 */ /* 0x004fd40008000000 */
[----:B------:R-:W2:Y:S02]  /*0760*/  F2I.F64.TRUNC R4, R4 ;  /* 0x0000000400047311 */ /* 0x000ea4000030d100 */
[----:B--2---:R-:W-:-:S05]  /*0770*/  IMAD.IADD R7, R4, 0x1, R7 ;  /* 0x0000000104077824 */ /* 0x004fca00078e0207 */
[----:B------:R-:W-:-:S05]  /*0780*/  I2FP.F32.S32 R7, R7 ;  /* 0x0000000700077245 */ /* 0x000fca0000201400 */
[----:B------:R-:W-:Y:S01]  /*0790*/  STG.E desc[UR8][R2.64+0x4], R7 ;  /* 0x0000040702007986 */ /* 0x000fe2000c101908 */
[----:B------:R-:W-:Y:S05]  /*07a0*/  EXIT ;  /* 0x000000000000794d */ /* 0x000fea0003800000 */
.L_x_1:
[----:B------:R-:W-:-:S00]  /*07b0*/  BRA `(.L_x_1) ;  /* 0xfffffffc00fc7947 */ /* 0x000fc0000383ffff */
[----:B------:R-:W-:-:S00]  /*07c0*/  NOP ;  /* 0x0000000000007918 */ /* 0x000fc00000000000 */
        /* <DEDUP_REMOVED lines=11> */
.L_x_19:


//--------------------- .text._Z14prepare_pointsP5pointPj --------------------------
	.section	.text._Z14prepare_pointsP5pointPj,"ax",@progbits
	.align	128
        .global         _Z14prepare_pointsP5pointPj
        .type           _Z14prepare_pointsP5pointPj,@function
        .size           _Z14prepare_pointsP5pointPj,(.L_x_18 - _Z14prepare_pointsP5pointPj)
        .other          _Z14prepare_pointsP5pointPj,@"STO_CUDA_ENTRY STV_DEFAULT"
_Z14prepare_pointsP5pointPj:
.text._Z14prepare_pointsP5pointPj:
[----:B------:R-:W-:Y:S01]  /*0000*/  LDC R1, c[0x0][0x37c] ;  /* 0x0000df00ff017b82 */ /* 0x000fe20000000800 */
[----:B------:R-:W0:Y:S07]  /*0010*/  S2R R3, SR_TID.X ;  /* 0x0000000000037919 */ /* 0x000e2e0000002100 */
[----:B------:R-:W0:Y:S01]  /*0020*/  S2UR UR6, SR_CTAID.X ;  /* 0x00000000000679c3 */ /* 0x000e220000002500 */
[----:B------:R-:W1:Y:S07]  /*0030*/  LDCU.64 UR4, c[0x0][0x358] ;  /* 0x00006b00ff0477ac */ /* 0x000e6e0008000a00 */
[----:B------:R-:W0:Y:S08]  /*0040*/  LDC R2, c[0x0][0x360] ;  /* 0x0000d800ff027b82 */ /* 0x000e300000000800 */
[----:B------:R-:W2:Y:S01]  /*0050*/  LDC.64 R4, c[0x0][0x388] ;  /* 0x0000e200ff047b82 */ /* 0x000ea20000000a00 */
[----:B0-----:R-:W-:-:S04]  /*0060*/  IMAD R2, R2, UR6, R3 ;  /* 0x0000000602027c24 */ /* 0x001fc8000f8e0203 */
[----:B--2---:R-:W-:-:S05]  /*0070*/  IMAD.WIDE R4, R2, 0x4, R4 ;  /* 0x0000000402047825 */ /* 0x004fca00078e0204 */
[----:B-1----:R-:W2:Y:S01]  /*0080*/  LDG.E R0, desc[UR4][R4.64] ;  /* 0x0000000404007981 */ /* 0x002ea2000c1e1900 */
[----:B------:R-:W-:Y:S01]  /*0090*/  IMAD.MOV.U32 R7, RZ, RZ, 0x3dcccccd ;  /* 0x3dcccccdff077424 */ /* 0x000fe200078e00ff */
[----:B------:R-:W-:Y:S01]  /*00a0*/  BSSY.RECONVERGENT B0, `(.L_x_2) ;  /* 0x0000016000007945 */ /* 0x000fe20003800200 */
[----:B------:R-:W-:-:S04]  /*00b0*/  IMAD.MOV.U32 R8, RZ, RZ, 0x41200000 ;  /* 0x41200000ff087424 */ /* 0x000fc800078e00ff */
[----:B------:R-:W-:-:S04]  /*00c0*/  FFMA R6, R7, -R8, 1 ;  /* 0x3f80000007067423 */ /* 0x000fc80000000808 */
[----:B------:R-:W-:Y:S01]  /*00d0*/  FFMA R7, R6, R7, 0.10000000149011611938 ;  /* 0x3dcccccd06077423 */ /* 0x000fe20000000007 */
[----:B--2---:R-:W-:-:S05]  /*00e0*/  IMAD.SHL.U32 R3, R0, 0x2000, RZ ;  /* 0x0000200000037824 */ /* 0x004fca00078e00ff */
[----:B------:R-:W-:-:S04]  /*00f0*/  LOP3.LUT R3, R3, R0, RZ, 0x3c, !PT ;  /* 0x0000000003037212 */ /* 0x000fc800078e3cff */
[----:B------:R-:W-:-:S04]  /*0100*/  SHF.R.U32.HI R0, RZ, 0x11, R3 ;  /* 0x00000011ff007819 */ /* 0x000fc80000011603 */
[----:B------:R-:W-:-:S05]  /*0110*/  LOP3.LUT R0, R0, R3, RZ, 0x3c, !PT ;  /* 0x0000000300007212 */ /* 0x000fca00078e3cff */
[----:B------:R-:W-:-:S05]  /*0120*/  IMAD.SHL.U32 R3, R0, 0x20, RZ ;  /* 0x0000002000037824 */ /* 0x000fca00078e00ff */
[----:B------:R-:W-:-:S04]  /*0130*/  LOP3.LUT R3, R3, R0, RZ, 0x3c, !PT ;  /* 0x0000000003037212 */ /* 0x000fc800078e3cff */
[----:B------:R-:W-:Y:S01]  /*0140*/  I2FP.F32.U32 R0, R3 ;  /* 0x0000000300007245 */ /* 0x000fe20000201000 */
[----:B------:R0:W-:Y:S04]  /*0150*/  STG.E desc[UR4][R4.64], R3 ;  /* 0x0000000304007986 */ /* 0x0001e8000c101904 */
[----:B------:R-:W-:-:S04]  /*0160*/  FMUL R0, R0, 2.3283064365386962891e-10 ;  /* 0x2f80000000007820 */ /* 0x000fc80000400000 */
[----:B------:R-:W1:Y:S01]  /*0170*/  FCHK P0, R0, 10 ;  /* 0x4120000000007902 */ /* 0x000e620000000000 */
[----:B------:R-:W-:-:S04]  /*0180*/  FFMA R6, R0, R7, RZ ;  /* 0x0000000700067223 */ /* 0x000fc800000000ff */
[----:B------:R-:W-:-:S04]  /*0190*/  FFMA R9, R6, -10, R0 ;  /* 0xc120000006097823 */ /* 0x000fc80000000000 */
[----:B------:R-:W-:Y:S01]  /*01a0*/  FFMA R9, R7, R9, R6 ;  /* 0x0000000907097223 */ /* 0x000fe20000000006 */
[----:B01----:R-:W-:Y:S06]  /*01b0*/  @!P0 BRA `(.L_x_3) ;  /* 0x0000000000108947 */ /* 0x003fec0003800000 */
[----:B------:R-:W-:Y:S01]  /*01c0*/  IMAD.MOV.U32 R3, RZ, RZ, R0 ;  /* 0x000000ffff037224 */ /* 0x000fe200078e0000 */
[----:B------:R-:W-:-:S07]  /*01d0*/  MOV R10, 0x1f0 ;  /* 0x000001f0000a7802 */ /* 0x000fce0000000f00 */
[----:B------:R-:W-:Y:S05]  /*01e0*/  CALL.REL.NOINC `($__internal_0_$__cuda_sm3x_div_rn_noftz_f32_slowpath) ;  /* 0x00000000007c7944 */ /* 0x000fea0003c00000 */
[----:B------:R-:W-:-:S07]  /*01f0*/  IMAD.MOV.U32 R9, RZ, RZ, R0 ;  /* 0x000000ffff097224 */ /* 0x000fce00078e0000 */
.L_x_3:
[----:B------:R-:W-:Y:S05]  /*0200*/  BSYNC.RECONVERGENT B0 ;  /* 0x0000000000007941 */ /* 0x000fea0003800200 */
.L_x_2:
[----:B------:R-:W0:Y:S02]  /*0210*/  LDC.64 R6, c[0x0][0x380] ;  /* 0x0000e000ff067b82 */ /* 0x000e240000000a00 */
[----:B0-----:R-:W-:-:S05]  /*0220*/  IMAD.WIDE R6, R2, 0x8, R6 ;  /* 0x0000000802067825 */ /* 0x001fca00078e0206 */
[----:B------:R0:W-:Y:S04]  /*0230*/  STG.E desc[UR4][R6.64], R9 ;  /* 0x0000000906007986 */ /* 0x0001e8000c101904 */
[----:B------:R-:W2:Y:S01]  /*0240*/  LDG.E R0, desc[UR4][R4.64] ;  /* 0x0000000404007981 */ /* 0x000ea2000c1e1900 */
[----:B------:R-:W-:Y:S01]  /*0250*/  IMAD.MOV.U32 R11, RZ, RZ, 0x3dcccccd ;  /* 0x3dcccccdff0b7424 */ /* 0x000fe200078e00ff */
[----:B------:R-:W-:Y:S03]  /*0260*/  BSSY.RECONVERGENT B0, `(.L_x_4) ;  /* 0x0000015000007945 */ /* 0x000fe60003800200 */
[----:B------:R-:W-:Y:S01]  /*0270*/  FFMA R2, R11, -R8, 1 ;  /* 0x3f8000000b027423 */ /* 0x000fe20000000808 */
        /* <DEDUP_REMOVED lines=8> */
[----:B0-----:R-:W-:Y:S01]  /*0300*/  FMUL R9, R0, 2.3283064365386962891e-10 ;  /* 0x2f80000000097820 */ /* 0x001fe20000400000 */
[----:B------:R-:W-:-:S03]  /*0310*/  FFMA R0, R2, R11, 0.10000000149011611938 ;  /* 0x3dcccccd02007423 */ /* 0x000fc6000000000b */
[----:B------:R-:W0:Y:S01]  /*0320*/  FCHK P0, R9, 10 ;  /* 0x4120000009007902 */ /* 0x000e220000000000 */
        /* <DEDUP_REMOVED lines=8> */
.L_x_5:
[----:B------:R-:W-:Y:S05]  /*03b0*/  BSYNC.RECONVERGENT B0 ;  /* 0x0000000000007941 */ /* 0x000fea0003800200 */
.L_x_4:
[----:B------:R-:W-:Y:S01]  /*03c0*/  STG.E desc[UR4][R6.64+0x4], R11 ;  /* 0x0000040b06007986 */ /* 0x000fe2000c101904 */
[----:B------:R-:W-:Y:S05]  /*03d0*/  EXIT ;  /* 0x000000000000794d */ /* 0x000fea0003800000 */
        .weak           $__internal_0_$__cuda_sm3x_div_rn_noftz_f32_slowpath
        .type           $__internal_0_$__cuda_sm3x_div_rn_noftz_f32_slowpath,@function
        .size           $__internal_0_$__cuda_sm3x_div_rn_noftz_f32_slowpath,(.L_x_18 - $__internal_0_$__cuda_sm3x_div_rn_noftz_f32_slowpath)
$__internal_0_$__cuda_sm3x_div_rn_noftz_f32_slowpath:
[----:B------:R-:W-:Y:S01]  /*03e0*/  SHF.R.U32.HI R11, RZ, 0x17, R8 ;  /* 0x00000017ff0b7819 */ /* 0x000fe20000011608 */
[----:B------:R-:W-:Y:S01]  /*03f0*/  BSSY.RECONVERGENT B1, `(.L_x_6) ;  /* 0x0000064000017945 */ /* 0x000fe20003800200 */
[----:B------:R-:W-:Y:S01]  /*0400*/  SHF.R.U32.HI R0, RZ, 0x17, R3 ;  /* 0x00000017ff007819 */ /* 0x000fe20000011603 */
[----:B------:R-:W-:Y:S01]  /*0410*/  IMAD.MOV.U32 R12, RZ, RZ, 0x41200000 ;  /* 0x41200000ff0c7424 */ /* 0x000fe200078e00ff */
[----:B------:R-:W-:Y:S02]  /*0420*/  LOP3.LUT R11, R11, 0xff, RZ, 0xc0, !PT ;  /* 0x000000ff0b0b7812 */ /* 0x000fe400078ec0ff */
[----:B------:R-:W-:-:S03]  /*0430*/  LOP3.LUT R16, R0, 0xff, RZ, 0xc0, !PT ;  /* 0x000000ff00107812 */ /* 0x000fc600078ec0ff */
[----:B------:R-:W-:Y:S02]  /*0440*/  VIADD R13, R11, 0xffffffff ;  /* 0xffffffff0b0d7836 */ /* 0x000fe40000000000 */
[----:B------:R-:W-:-:S03]  /*0450*/  VIADD R14, R16, 0xffffffff ;  /* 0xffffffff100e7836 */ /* 0x000fc60000000000 */
[----:B------:R-:W-:-:S04]  /*0460*/  ISETP.GT.U32.AND P0, PT, R13, 0xfd, PT ;  /* 0x000000fd0d00780c */ /* 0x000fc80003f04070 */
[----:B------:R-:W-:-:S13]  /*0470*/  ISETP.GT.U32.OR P0, PT, R14, 0xfd, P0 ;  /* 0x000000fd0e00780c */ /* 0x000fda0000704470 */
[----:B------:R-:W-:Y:S01]  /*0480*/  @!P0 IMAD.MOV.U32 R9, RZ, RZ, RZ ;  /* 0x000000ffff098224 */ /* 0x000fe200078e00ff */
[----:B------:R-:W-:Y:S06]  /*0490*/  @!P0 BRA `(.L_x_7) ;  /* 0x0000000000608947 */ /* 0x000fec0003800000 */
[----:B------:R-:W-:Y:S01]  /*04a0*/  IMAD.MOV.U32 R0, RZ, RZ, 0x41200000 ;  /* 0x41200000ff007424 */ /* 0x000fe200078e00ff */
[----:B------:R-:W-:-:S04]  /*04b0*/  FSETP.GTU.FTZ.AND P0, PT, |R3|, +INF , PT ;  /* 0x7f8000000300780b */ /* 0x000fc80003f1c200 */
[----:B------:R-:W-:-:S04]  /*04c0*/  FSETP.GTU.FTZ.AND P1, PT, |R0|, +INF , PT ;  /* 0x7f8000000000780b */ /* 0x000fc80003f3c200 */
[----:B------:R-:W-:-:S13]  /*04d0*/  PLOP3.LUT P0, PT, P0, P1, PT, 0xf8, 0x8f ;  /* 0x00000000008f781c */ /* 0x000fda0000703f70 */
[----:B------:R-:W-:Y:S05]  /*04e0*/  @P0 BRA `(.L_x_8) ;  /* 0x00000004004c0947 */ /* 0x000fea0003800000 */
[----:B------:R-:W-:-:S13]  /*04f0*/  LOP3.LUT P0, RZ, R12, 0x7fffffff, R3, 0xc8, !PT ;  /* 0x7fffffff0cff7812 */ /* 0x000fda000780c803 */
[----:B------:R-:W-:Y:S05]  /*0500*/  @!P0 BRA `(.L_x_9) ;  /* 0x00000004003c8947 */ /* 0x000fea0003800000 */
[C---:B------:R-:W-:Y:S02]  /*0510*/  FSETP.NEU.FTZ.AND P2, PT, |R3|.reuse, +INF , PT ;  /* 0x7f8000000300780b */ /* 0x040fe40003f5d200 */
[----:B------:R-:W-:Y:S02]  /*0520*/  FSETP.NEU.FTZ.AND P1, PT, |R0|, +INF , PT ;  /* 0x7f8000000000780b */ /* 0x000fe40003f3d200 */
[----:B------:R-:W-:-:S11]  /*0530*/  FSETP.NEU.FTZ.AND P0, PT, |R3|, +INF , PT ;  /* 0x7f8000000300780b */ /* 0x000fd60003f1d200 */
[----:B------:R-:W-:Y:S05]  /*0540*/  @!P1 BRA !P2, `(.L_x_9) ;  /* 0x00000004002c9947 */ /* 0x000fea0005000000 */
[----:B------:R-:W-:-:S04]  /*0550*/  LOP3.LUT P2, RZ, R3, 0x7fffffff, RZ, 0xc0, !PT ;  /* 0x7fffffff03ff7812 */ /* 0x000fc8000784c0ff */
[----:B------:R-:W-:-:S13]  /*0560*/  PLOP3.LUT P1, PT, P1, P2, PT, 0x2f, 0xf2 ;  /* 0x0000000000f2781c */ /* 0x000fda0000f24577 */
[----:B------:R-:W-:Y:S05]  /*0570*/  @P1 BRA `(.L_x_10) ;  /* 0x0000000400181947 */ /* 0x000fea0003800000 */
[----:B------:R-:W-:-:S04]  /*0580*/  LOP3.LUT P1, RZ, R12, 0x7fffffff, RZ, 0xc0, !PT ;  /* 0x7fffffff0cff7812 */ /* 0x000fc8000782c0ff */
[----:B------:R-:W-:-:S13]  /*0590*/  PLOP3.LUT P0, PT, P0, P1, PT, 0x2f, 0xf2 ;  /* 0x0000000000f2781c */ /* 0x000fda0000702577 */
[----:B------:R-:W-:Y:S05]  /*05a0*/  @P0 BRA `(.L_x_11) ;  /* 0x0000000400000947 */ /* 0x000fea0003800000 */
[----:B------:R-:W-:Y:S02]  /*05b0*/  ISETP.GE.AND P0, PT, R14, RZ, PT ;  /* 0x000000ff0e00720c */ /* 0x000fe40003f06270 */
[----:B------:R-:W-:-:S11]  /*05c0*/  ISETP.GE.AND P1, PT, R13, RZ, PT ;  /* 0x000000ff0d00720c */ /* 0x000fd60003f26270 */
[----:B------:R-:W-:Y:S02]  /*05d0*/  @P0 IMAD.MOV.U32 R9, RZ, RZ, RZ ;  /* 0x000000ffff090224 */ /* 0x000fe400078e00ff */
[----:B------:R-:W-:Y:S01]  /*05e0*/  @!P0 FFMA R3, R3, 1.84467440737095516160e+19, RZ ;  /* 0x5f80000003038823 */ /* 0x000fe200000000ff */
[----:B------:R-:W-:Y:S02]  /*05f0*/  @!P0 IMAD.MOV.U32 R9, RZ, RZ, -0x40 ;  /* 0xffffffc0ff098424 */ /* 0x000fe400078e00ff */
[----:B------:R-:W-:Y:S02]  /*0600*/  @!P1 FFMA R12, R0, 1.84467440737095516160e+19, RZ ;  /* 0x5f800000000c9823 */ /* 0x000fe400000000ff */
[----:B------:R-:W-:-:S07]  /*0610*/  @!P1 VIADD R9, R9, 0x40 ;  /* 0x0000004009099836 */ /* 0x000fce0000000000 */
.L_x_7:
[----:B------:R-:W-:Y:S01]  /*0620*/  LEA R13, R11, 0xc0800000, 0x17 ;  /* 0xc08000000b0d7811 */ /* 0x000fe200078eb8ff */
[----:B------:R-:W-:Y:S04]  /*0630*/  BSSY.RECONVERGENT B2, `(.L_x_12) ;  /* 0x0000036000027945 */ /* 0x000fe80003800200 */
[----:B------:R-:W-:Y:S02]  /*0640*/  IMAD.IADD R13, R12, 0x1, -R13 ;  /* 0x000000010c0d7824 */ /* 0x000fe400078e0a0d */
[----:B------:R-:W-:Y:S02]  /*0650*/  VIADD R12, R16, 0xffffff81 ;  /* 0xffffff81100c7836 */ /* 0x000fe40000000000 */
[----:B------:R-:W0:Y:S01]  /*0660*/  MUFU.RCP R14, R13 ;  /* 0x0000000d000e7308 */ /* 0x000e220000001000 */
[----:B------:R-:W-:Y:S01]  /*0670*/  FADD.FTZ R15, -R13, -RZ ;  /* 0x800000ff0d0f7221 */ /* 0x000fe20000010100 */
[C---:B------:R-:W-:Y:S01]  /*0680*/  IMAD R0, R12.reuse, -0x800000, R3 ;  /* 0xff8000000c007824 */ /* 0x040fe200078e0203 */
[----:B------:R-:W-:-:S05]  /*0690*/  IADD3 R12, PT, PT, R12, 0x7f, -R11 ;  /* 0x0000007f0c0c7810 */ /* 0x000fca0007ffe80b */
[----:B------:R-:W-:Y:S02]  /*06a0*/  IMAD.IADD R12, R12, 0x1, R9 ;  /* 0x000000010c0c7824 */ /* 0x000fe400078e0209 */
[----:B0-----:R-:W-:-:S04]  /*06b0*/  FFMA R17, R14, R15, 1 ;  /* 0x3f8000000e117423 */ /* 0x001fc8000000000f */
[----:B------:R-:W-:-:S04]  /*06c0*/  FFMA R16, R14, R17, R14 ;  /* 0x000000110e107223 */ /* 0x000fc8000000000e */
[----:B------:R-:W-:-:S04]  /*06d0*/  FFMA R3, R0, R16, RZ ;  /* 0x0000001000037223 */ /* 0x000fc800000000ff */
[----:B------:R-:W-:-:S04]  /*06e0*/  FFMA R14, R15, R3, R0 ;  /* 0x000000030f0e7223 */ /* 0x000fc80000000000 */
[----:B------:R-:W-:-:S04]  /*06f0*/  FFMA R17, R16, R14, R3 ;  /* 0x0000000e10117223 */ /* 0x000fc80000000003 */
[----:B------:R-:W-:-:S04]  /*0700*/  FFMA R14, R15, R17, R0 ;  /* 0x000000110f0e7223 */ /* 0x000fc80000000000 */
[----:B------:R-:W-:-:S05]  /*0710*/  FFMA R0, R16, R14, R17 ;  /* 0x0000000e10007223 */ /* 0x000fca0000000011 */
[----:B------:R-:W-:-:S04]  /*0720*/  SHF.R.U32.HI R3, RZ, 0x17, R0 ;  /* 0x00000017ff037819 */ /* 0x000fc80000011600 */
[----:B------:R-:W-:-:S05]  /*0730*/  LOP3.LUT R3, R3, 0xff, RZ, 0xc0, !PT ;  /* 0x000000ff03037812 */ /* 0x000fca00078ec0ff */
[----:B------:R-:W-:-:S04]  /*0740*/  IMAD.IADD R11, R3, 0x1, R12 ;  /* 0x00000001030b7824 */ /* 0x000fc800078e020c */
[----:B------:R-:W-:-:S05]  /*0750*/  VIADD R3, R11, 0xffffffff ;  /* 0xffffffff0b037836 */ /* 0x000fca0000000000 */
[----:B------:R-:W-:-:S13]  /*0760*/  ISETP.GE.U32.AND P0, PT, R3, 0xfe, PT ;  /* 0x000000fe0300780c */ /* 0x000fda0003f06070 */
[----:B------:R-:W-:Y:S05]  /*0770*/  @!P0 BRA `(.L_x_13) ;  /* 0x0000000000808947 */ /* 0x000fea0003800000 */
[----:B------:R-:W-:-:S13]  /*0780*/  ISETP.GT.AND P0, PT, R11, 0xfe, PT ;  /* 0x000000fe0b00780c */ /* 0x000fda0003f04270 */
[----:B------:R-:W-:Y:S05]  /*0790*/  @P0 BRA `(.L_x_14) ;  /* 0x00000000006c0947 */ /* 0x000fea0003800000 */
[----:B------:R-:W-:-:S13]  /*07a0*/  ISETP.GE.AND P0, PT, R11, 0x1, PT ;  /* 0x000000010b00780c */ /* 0x000fda0003f06270 */
[----:B------:R-:W-:Y:S05]  /*07b0*/  @P0 BRA `(.L_x_15) ;  /* 0x0000000000740947 */ /* 0x000fea0003800000 */
[----:B------:R-:W-:Y:S02]  /*07c0*/  ISETP.GE.AND P0, PT, R11, -0x18, PT ;  /* 0xffffffe80b00780c */ /* 0x000fe40003f06270 */
[----:B------:R-:W-:-:S11]  /*07d0*/  LOP3.LUT R0, R0, 0x80000000, RZ, 0xc0, !PT ;  /* 0x8000000000007812 */ /* 0x000fd600078ec0ff */
[----:B------:R-:W-:Y:S05]  /*07e0*/  @!P0 BRA `(.L_x_15) ;  /* 0x0000000000688947 */ /* 0x000fea0003800000 */
[CCC-:B------:R-:W-:Y:S01]  /*07f0*/  FFMA.RZ R3, R16.reuse, R14.reuse, R17.reuse ;  /* 0x0000000e10037223 */ /* 0x1c0fe2000000c011 */
[CCC-:B------:R-:W-:Y:S01]  /*0800*/  FFMA.RM R12, R16.reuse, R14.reuse, R17.reuse ;  /* 0x0000000e100c7223 */ /* 0x1c0fe20000004011 */
[C---:B------:R-:W-:Y:S02]  /*0810*/  ISETP.NE.AND P2, PT, R11.reuse, RZ, PT ;  /* 0x000000ff0b00720c */ /* 0x040fe40003f45270 */
[----:B------:R-:W-:Y:S02]  /*0820*/  ISETP.NE.AND P1, PT, R11, RZ, PT ;  /* 0x000000ff0b00720c */ /* 0x000fe40003f25270 */
[----:B------:R-:W-:Y:S01]  /*0830*/  LOP3.LUT R9, R3, 0x7fffff, RZ, 0xc0, !PT ;  /* 0x007fffff03097812 */ /* 0x000fe200078ec0ff */
[----:B------:R-:W-:Y:S01]  /*0840*/  FFMA.RP R3, R16, R14, R17 ;  /* 0x0000000e10037223 */ /* 0x000fe20000008011 */
[----:B------:R-:W-:Y:S02]  /*0850*/  VIADD R14, R11, 0x20 ;  /* 0x000000200b0e7836 */ /* 0x000fe40000000000 */
[----:B------:R-:W-:Y:S01]  /*0860*/  LOP3.LUT R9, R9, 0x800000, RZ, 0xfc, !PT ;  /* 0x0080000009097812 */ /* 0x000fe200078efcff */
[----:B------:R-:W-:Y:S01]  /*0870*/  IMAD.MOV R11, RZ, RZ, -R11 ;  /* 0x000000ffff0b7224 */ /* 0x000fe200078e0a0b */
[----:B------:R-:W-:-:S02]  /*0880*/  FSETP.NEU.FTZ.AND P0, PT, R3, R12, PT ;  /* 0x0000000c0300720b */ /* 0x000fc40003f1d000 */
[----:B------:R-:W-:Y:S02]  /*0890*/  SHF.L.U32 R14, R9, R14, RZ ;  /* 0x0000000e090e7219 */ /* 0x000fe400000006ff */
[----:B------:R-:W-:Y:S02]  /*08a0*/  SEL R12, R11, RZ, P2 ;  /* 0x000000ff0b0c7207 */ /* 0x000fe40001000000 */
[----:B------:R-:W-:Y:S02]  /*08b0*/  ISETP.NE.AND P1, PT, R14, RZ, P1 ;  /* 0x000000ff0e00720c */ /* 0x000fe40000f25270 */
[----:B------:R-:W-:Y:S02]  /*08c0*/  SHF.R.U32.HI R12, RZ, R12, R9 ;  /* 0x0000000cff0c7219 */ /* 0x000fe40000011609 */
[----:B------:R-:W-:Y:S02]  /*08d0*/  PLOP3.LUT P0, PT, P0, P1, PT, 0xf8, 0x8f ;  /* 0x00000000008f781c */ /* 0x000fe40000703f70 */
[----:B------:R-:W-:-:S02]  /*08e0*/  SHF.R.U32.HI R14, RZ, 0x1, R12 ;  /* 0x00000001ff0e7819 */ /* 0x000fc4000001160c */
[----:B------:R-:W-:-:S04]  /*08f0*/  SEL R3, RZ, 0x1, !P0 ;  /* 0x00000001ff037807 */ /* 0x000fc80004000000 */
[----:B------:R-:W-:-:S04]  /*0900*/  LOP3.LUT R3, R3, 0x1, R14, 0xf8, !PT ;  /* 0x0000000103037812 */ /* 0x000fc800078ef80e */
[----:B------:R-:W-:-:S05]  /*0910*/  LOP3.LUT R3, R3, R12, RZ, 0xc0, !PT ;  /* 0x0000000c03037212 */ /* 0x000fca00078ec0ff */
[----:B------:R-:W-:-:S05]  /*0920*/  IMAD.IADD R3, R14, 0x1, R3 ;  /* 0x000000010e037824 */ /* 0x000fca00078e0203 */
[----:B------:R-:W-:Y:S01]  /*0930*/  LOP3.LUT R0, R3, R0, RZ, 0xfc, !PT ;  /* 0x0000000003007212 */ /* 0x000fe200078efcff */
[----:B------:R-:W-:Y:S06]  /*0940*/  BRA `(.L_x_15) ;  /* 0x0000000000107947 */ /* 0x000fec0003800000 */
.L_x_14:
[----:B------:R-:W-:-:S04]  /*0950*/  LOP3.LUT R0, R0, 0x80000000, RZ, 0xc0, !PT ;  /* 0x8000000000007812 */ /* 0x000fc800078ec0ff */
[----:B------:R-:W-:Y:S01]  /*0960*/  LOP3.LUT R0, R0, 0x7f800000, RZ, 0xfc, !PT ;  /* 0x7f80000000007812 */ /* 0x000fe200078efcff */
[----:B------:R-:W-:Y:S06]  /*0970*/  BRA `(.L_x_15) ;  /* 0x0000000000047947 */ /* 0x000fec0003800000 */
.L_x_13:
[----:B------:R-:W-:-:S07]  /*0980*/  IMAD R0, R12, 0x800000, R0 ;  /* 0x008000000c007824 */ /* 0x000fce00078e0200 */
.L_x_15:
[----:B------:R-:W-:Y:S05]  /*0990*/  BSYNC.RECONVERGENT B2 ;  /* 0x0000000000027941 */ /* 0x000fea0003800200 */
.L_x_12:
[----:B------:R-:W-:Y:S05]  /*09a0*/  BRA `(.L_x_16) ;  /* 0x0000000000207947 */ /* 0x000fea0003800000 */
.L_x_11:
[----:B------:R-:W-:-:S04]  /*09b0*/  LOP3.LUT R0, R12, 0x80000000, R3, 0x48, !PT ;  /* 0x800000000c007812 */ /* 0x000fc800078e4803 */
[----:B------:R-:W-:Y:S01]  /*09c0*/  LOP3.LUT R0, R0, 0x7f800000, RZ, 0xfc, !PT ;  /* 0x7f80000000007812 */ /* 0x000fe200078efcff */
[----:B------:R-:W-:Y:S06]  /*09d0*/  BRA `(.L_x_16) ;  /* 0x0000000000147947 */ /* 0x000fec0003800000 */
.L_x_10:
[----:B------:R-:W-:Y:S01]  /*09e0*/  LOP3.LUT R0, R12, 0x80000000, R3, 0x48, !PT ;  /* 0x800000000c007812 */ /* 0x000fe200078e4803 */
[----:B------:R-:W-:Y:S06]  /*09f0*/  BRA `(.L_x_16) ;  /* 0x00000000000c7947 */ /* 0x000fec0003800000 */
.L_x_9:
[----:B------:R-:W0:Y:S01]  /*0a00*/  MUFU.RSQ R0, -QNAN ;  /* 0xffc0000000007908 */ /* 0x000e220000001400 */
[----:B------:R-:W-:Y:S05]  /*0a10*/  BRA `(.L_x_16) ;  /* 0x0000000000047947 */ /* 0x000fea0003800000 */
.L_x_8:
[----:B------:R-:W-:-:S07]  /*0a20*/  FADD.FTZ R0, R3, R0 ;  /* 0x0000000003007221 */ /* 0x000fce0000010000 */
.L_x_16:
[----:B------:R-:W-:Y:S05]  /*0a30*/  BSYNC.RECONVERGENT B1 ;  /* 0x0000000000017941 */ /* 0x000fea0003800200 */
.L_x_6:
[----:B------:R-:W-:-:S04]  /*0a40*/  IMAD.MOV.U32 R11, RZ, RZ, 0x0 ;  /* 0x00000000ff0b7424 */ /* 0x000fc800078e00ff */
[----:B0-----:R-:W-:Y:S05]  /*0a50*/  RET.REL.NODEC R10 `(_Z14prepare_pointsP5pointPj) ;  /* 0xfffffff40a687950 */ /* 0x001fea0003c3ffff */
.L_x_17:
        /* <DEDUP_REMOVED lines=10> */
.L_x_18:


//--------------------- .nv.shared.reserved.0     --------------------------
	.section	.nv.shared.reserved.0,"aw",@nobits
	.weak		__nv_reservedSMEM_offset_0_alias
	.size		__nv_reservedSMEM_offset_0_alias, 0, 64
	.other		__nv_reservedSMEM_offset_0_alias,@"STO_CUDA_RESERVED_SHARED STV_DEFAULT"
__nv_reservedSMEM_offset_0_alias:
	.zero		0
	.zero		64


//--------------------- .nv.constant0._Z11BifurcationP5pointPif --------------------------
	.section	.nv.constant0._Z11BifurcationP5pointPif,"a",@progbits
	.sectionflags	@""
	.align	4
.nv.constant0._Z11BifurcationP5pointPif:
	.zero		916


//--------------------- .nv.constant0._Z14prepare_pointsP5pointPj --------------------------
	.section	.nv.constant0._Z14prepare_pointsP5pointPj,"a",@progbits
	.sectionflags	@""
	.align	4
.nv.constant0._Z14prepare_pointsP5pointPj:
	.zero		912


//--------------------- SYMBOLS --------------------------

	.type		.nv.reservedSmem.offset0,@object
	.size		.nv.reservedSmem.offset0,0x4
